	.headerflags	@"EF_CUDA_TEXMODE_UNIFIED EF_CUDA_64BIT_ADDRESS EF_CUDA_ACCELERATORS EF_CUDA_SM90 EF_CUDA_VIRTUAL_SM(EF_CUDA_SM90)"
	.elftype	@"ET_EXEC"


//--------------------- .nv.info                  --------------------------
	.section	.nv.info,"",@"SHT_CUDA_INFO"
	.align	4


	//----- nvinfo : EIATTR_REGCOUNT
	.align		4
        /*0000*/ 	.byte	0x04, 0x2f
        /*0002*/ 	.short	(.L_1 - .L_0)
	.align		4
.L_0:
        /*0004*/ 	.word	index@(triton_poi_fused_clamp_exp_logsumexp_max_mul_sub_2)
        /*0008*/ 	.word	0x00000016


	//----- nvinfo : EIATTR_MIN_STACK_SIZE
	.align		4
.L_1:
        /*000c*/ 	.byte	0x04, 0x12
        /*000e*/ 	.short	(.L_3 - .L_2)
	.align		4
.L_2:
        /*0010*/ 	.word	index@(triton_poi_fused_clamp_exp_logsumexp_max_mul_sub_2)
        /*0014*/ 	.word	0x00000000


	//----- nvinfo : EIATTR_FRAME_SIZE
	.align		4
.L_3:
        /*0018*/ 	.byte	0x04, 0x11
        /*001a*/ 	.short	(.L_5 - .L_4)
	.align		4
.L_4:
        /*001c*/ 	.word	index@(triton_poi_fused_clamp_exp_logsumexp_max_mul_sub_2)
        /*0020*/ 	.word	0x00000000


	//----- nvinfo : EIATTR_MIN_STACK_SIZE
	.align		4
.L_5:
        /*0024*/ 	.byte	0x04, 0x12
        /*0026*/ 	.short	(.L_7 - .L_6)
	.align		4
.L_6:
        /*0028*/ 	.word	index@(triton_poi_fused_clamp_exp_logsumexp_max_mul_sub_2)
        /*002c*/ 	.word	0x00000000
.L_7:


//--------------------- .nv.info.triton_poi_fused_clamp_exp_logsumexp_max_mul_sub_2 --------------------------
	.section	.nv.info.triton_poi_fused_clamp_exp_logsumexp_max_mul_sub_2,"",@"SHT_CUDA_INFO"
	.sectionflags	@""
	.align	4


	//----- nvinfo : EIATTR_CUDA_API_VERSION
	.align		4
        /*0000*/ 	.byte	0x04, 0x37
        /*0002*/ 	.short	(.L_9 - .L_8)
.L_8:
        /*0004*/ 	.word	0x0000007c


	//----- nvinfo : EIATTR_KPARAM_INFO
	.align		4
.L_9:
        /*0008*/ 	.byte	0x04, 0x17
        /*000a*/ 	.short	(.L_11 - .L_10)
.L_10:
        /*000c*/ 	.word	0x00000000
        /*0010*/ 	.short	0x0005
        /*0012*/ 	.short	0x0028
        /*0014*/ 	.byte	0x00, 0xf0, 0x11, 0x00


	//----- nvinfo : EIATTR_KPARAM_INFO
	.align		4
.L_11:
        /*0018*/ 	.byte	0x04, 0x17
        /*001a*/ 	.short	(.L_13 - .L_12)
.L_12:
        /*001c*/ 	.word	0x00000000
        /*0020*/ 	.short	0x0004
        /*0022*/ 	.short	0x0020
        /*0024*/ 	.byte	0x00, 0xf4, 0x21, 0x00


	//----- nvinfo : EIATTR_KPARAM_INFO
	.align		4
.L_13:
        /*0028*/ 	.byte	0x04, 0x17
        /*002a*/ 	.short	(.L_15 - .L_14)
.L_14:
        /*002c*/ 	.word	0x00000000
        /*0030*/ 	.short	0x0003
        /*0032*/ 	.short	0x0018
        /*0034*/ 	.byte	0x00, 0xf4, 0x21, 0x00


	//----- nvinfo : EIATTR_KPARAM_INFO
	.align		4
.L_15:
        /*0038*/ 	.byte	0x04, 0x17
        /*003a*/ 	.short	(.L_17 - .L_16)
.L_16:
        /*003c*/ 	.word	0x00000000
        /*0040*/ 	.short	0x0002
        /*0042*/ 	.short	0x0010
        /*0044*/ 	.byte	0x00, 0xf4, 0x21, 0x00


	//----- nvinfo : EIATTR_KPARAM_INFO
	.align		4
.L_17:
        /*0048*/ 	.byte	0x04, 0x17
        /*004a*/ 	.short	(.L_19 - .L_18)
.L_18:
        /*004c*/ 	.word	0x00000000
        /*0050*/ 	.short	0x0001
        /*0052*/ 	.short	0x0008
        /*0054*/ 	.byte	0x00, 0xf4, 0x21, 0x00


	//----- nvinfo : EIATTR_KPARAM_INFO
	.align		4
.L_19:
        /*0058*/ 	.byte	0x04, 0x17
        /*005a*/ 	.short	(.L_21 - .L_20)
.L_20:
        /*005c*/ 	.word	0x00000000
        /*0060*/ 	.short	0x0000
        /*0062*/ 	.short	0x0000
        /*0064*/ 	.byte	0x00, 0xf4, 0x21, 0x00


	//----- nvinfo : EIATTR_SPARSE_MMA_MASK
	.align		4
.L_21:
        /*0068*/ 	.byte	0x03, 0x50
        /*006a*/ 	.short	0x0000


	//----- nvinfo : EIATTR_MAXREG_COUNT
	.align		4
        /*006c*/ 	.byte	0x03, 0x1b
        /*006e*/ 	.short	0x00ff


	//----- nvinfo : EIATTR_EXIT_INSTR_OFFSETS
	.align		4
        /*0070*/ 	.byte	0x04, 0x1c
        /*0072*/ 	.short	(.L_23 - .L_22)


	//   ....[0]....
.L_22:
        /*0074*/ 	.word	0x000005a0


	//   ....[1]....
        /*0078*/ 	.word	0x000005c0


	//----- nvinfo : EIATTR_REQNTID
	.align		4
.L_23:
        /*007c*/ 	.byte	0x04, 0x10
        /*007e*/ 	.short	(.L_25 - .L_24)
.L_24:
        /*0080*/ 	.word	0x00000020
        /*0084*/ 	.word	0x00000001
        /*0088*/ 	.word	0x00000001


	//----- nvinfo : EIATTR_CBANK_PARAM_SIZE
	.align		4
.L_25:
        /*008c*/ 	.byte	0x03, 0x19
        /*008e*/ 	.short	0x002c


	//----- nvinfo : EIATTR_PARAM_CBANK
	.align		4
        /*0090*/ 	.byte	0x04, 0x0a
        /*0092*/ 	.short	(.L_27 - .L_26)
	.align		4
.L_26:
        /*0094*/ 	.word	index@(.nv.constant0.triton_poi_fused_clamp_exp_logsumexp_max_mul_sub_2)
        /*0098*/ 	.short	0x0210
        /*009a*/ 	.short	0x002c


	//----- nvinfo : EIATTR_SW_WAR
	.align		4
.L_27:
        /*009c*/ 	.byte	0x04, 0x36
        /*009e*/ 	.short	(.L_29 - .L_28)
.L_28:
        /*00a0*/ 	.word	0x00000008
.L_29:


//--------------------- .nv.callgraph             --------------------------
	.section	.nv.callgraph,"",@"SHT_CUDA_CALLGRAPH"
	.align	4
	.sectionentsize	8
	.align		4
        /*0000*/ 	.word	0x00000000
	.align		4
        /*0004*/ 	.word	0xffffffff
	.align		4
        /*0008*/ 	.word	0x00000000
	.align		4
        /*000c*/ 	.word	0xfffffffe
	.align		4
        /*0010*/ 	.word	0x00000000
	.align		4
        /*0014*/ 	.word	0xfffffffd
	.align		4
        /*0018*/ 	.word	0x00000000
	.align		4
        /*001c*/ 	.word	0xfffffffc


//--------------------- .text.triton_poi_fused_clamp_exp_logsumexp_max_mul_sub_2 --------------------------
	.section	.text.triton_poi_fused_clamp_exp_logsumexp_max_mul_sub_2,"ax",@progbits
	.align	128
        .global         triton_poi_fused_clamp_exp_logsumexp_max_mul_sub_2
        .type           triton_poi_fused_clamp_exp_logsumexp_max_mul_sub_2,@function
        .size           triton_poi_fused_clamp_exp_logsumexp_max_mul_sub_2,(.L_x_1 - triton_poi_fused_clamp_exp_logsumexp_max_mul_sub_2)
        .other          triton_poi_fused_clamp_exp_logsumexp_max_mul_sub_2,@"STO_CUDA_ENTRY STV_DEFAULT"
triton_poi_fused_clamp_exp_logsumexp_max_mul_sub_2:
.text.triton_poi_fused_clamp_exp_logsumexp_max_mul_sub_2:
[----:B------:R-:W0:Y:S08]  /*0000*/  LDC R1, c[0x0][0x28] ;  /* 0x00000a00ff017b82 */ /* 0x000e300000000800 */
[----:B------:R-:W1:Y:S01]  /*0010*/  LDC.64 R4, c[0x0][0x218] ;  /* 0x00008600ff047b82 */ /* 0x000e620000000a00 */
[----:B------:R-:W2:Y:S01]  /*0020*/  S2R R14, SR_TID.X ;  /* 0x00000000000e7919 */ /* 0x000ea20000002100 */
[----:B------:R-:W-:Y:S01]  /*0030*/  ULDC.64 UR4, c[0x0][0x208] ;  /* 0x0000820000047ab9 */ /* 0x000fe20000000a00 */
[----:B------:R-:W3:Y:S05]  /*0040*/  S2R R9, SR_CTAID.X ;  /* 0x0000000000097919 */ /* 0x000eea0000002500 */
[----:B------:R-:W4:Y:S01]  /*0050*/  LDC.64 R2, c[0x0][0x210] ;  /* 0x00008400ff027b82 */ /* 0x000f220000000a00 */
[----:B-1----:R1:W5:Y:S01]  /*0060*/  LDG.E R4, desc[UR4][R4.64] ;  /* 0x0000000404047981 */ /* 0x002362000c1e1900 */
[----:B--2---:R-:W-:-:S04]  /*0070*/  LOP3.LUT R0, R14, 0x3, RZ, 0xc0, !PT ;  /* 0x000000030e007812 */ /* 0x004fc800078ec0ff */
[----:B---3--:R-:W-:Y:S01]  /*0080*/  LEA R9, R9, R0, 0x2 ;  /* 0x0000000009097211 */ /* 0x008fe200078e10ff */
[----:B------:R-:W-:-:S03]  /*0090*/  HFMA2.MMA R0, -RZ, RZ, 0, 0 ;  /* 0x00000000ff007435 */ /* 0x000fc600000001ff */
[C---:B------:R-:W-:Y:S02]  /*00a0*/  ISETP.GE.AND P0, PT, R9.reuse, 0x4, PT ;  /* 0x000000040900780c */ /* 0x040fe40003f06270 */
[----:B------:R-:W-:-:S05]  /*00b0*/  SHF.L.U32 R7, R9, 0x2, RZ ;  /* 0x0000000209077819 */ /* 0x000fca00000006ff */
[----:B----4-:R-:W-:Y:S01]  /*00c0*/  IMAD.WIDE R2, R7, 0x4, R2 ;  /* 0x0000000407027825 */ /* 0x010fe200078e0202 */
[----:B------:R-:W-:-:S05]  /*00d0*/  CS2R R6, SRZ ;  /* 0x0000000000067805 */ /* 0x000fca000001ff00 */
[----:B------:R-:W2:Y:S04]  /*00e0*/  @!P0 LDG.E.EL R0, desc[UR4][R2.64] ;  /* 0x0000000402008981 */ /* 0x000ea8000c2e1900 */
[----:B------:R-:W3:Y:S01]  /*00f0*/  @!P0 LDG.E.EL R6, desc[UR4][R2.64+0x4] ;  /* 0x0000040402068981 */ /* 0x000ee2000c2e1900 */
[----:B-1----:R-:W-:-:S03]  /*0100*/  MOV R5, RZ ;  /* 0x000000ff00057202 */ /* 0x002fc60000000f00 */
[----:B------:R-:W4:Y:S04]  /*0110*/  @!P0 LDG.E.EL R7, desc[UR4][R2.64+0xc] ;  /* 0x00000c0402078981 */ /* 0x000f28000c2e1900 */
[----:B------:R-:W2:Y:S01]  /*0120*/  @!P0 LDG.E.EL R5, desc[UR4][R2.64+0x8] ;  /* 0x0000080402058981 */ /* 0x000ea2000c2e1900 */
[----:B-----5:R-:W-:-:S05]  /*0130*/  FMUL R4, R4, 1.4426950216293334961 ;  /* 0x3fb8aa3b04047820 */ /* 0x020fca0000400000 */
[----:B------:R-:W-:-:S13]  /*0140*/  FSETP.GEU.AND P0, PT, R4, -126, PT ;  /* 0xc2fc00000400780b */ /* 0x000fda0003f0e000 */
[----:B------:R-:W-:-:S04]  /*0150*/  @!P0 FMUL R4, R4, 0.5 ;  /* 0x3f00000004048820 */ /* 0x000fc80000400000 */
[----:B------:R-:W1:Y:S02]  /*0160*/  MUFU.EX2 R8, R4 ;  /* 0x0000000400087308 */ /* 0x000e640000000800 */
[----:B-1----:R-:W-:-:S04]  /*0170*/  @!P0 FMUL R8, R8, R8 ;  /* 0x0000000808088220 */ /* 0x002fc80000400000 */
[C---:B---3--:R-:W-:Y:S01]  /*0180*/  FMUL R10, R8.reuse, R6 ;  /* 0x00000006080a7220 */ /* 0x048fe20000400000 */
[----:B--2---:R-:W-:-:S05]  /*0190*/  FMUL R11, R8, R0 ;  /* 0x00000000080b7220 */ /* 0x004fca0000400000 */
[C---:B------:R-:W-:Y:S02]  /*01a0*/  FSETP.GT.AND P0, PT, R11.reuse, R10, PT ;  /* 0x0000000a0b00720b */ /* 0x040fe40003f04000 */
[----:B------:R-:W-:Y:S01]  /*01b0*/  FSETP.NAN.AND P1, PT, R11, R11, PT ;  /* 0x0000000b0b00720b */ /* 0x000fe20003f28000 */
[----:B------:R-:W-:-:S10]  /*01c0*/  FMUL R12, R8, R5 ;  /* 0x00000005080c7220 */ /* 0x000fd40000400000 */
[----:B------:R-:W-:-:S04]  /*01d0*/  @!P0 FSEL R11, R11, R10, P1 ;  /* 0x0000000a0b0b8208 */ /* 0x000fc80000800000 */
[C---:B------:R-:W-:Y:S02]  /*01e0*/  FSETP.GT.AND P0, PT, R11.reuse, R12, PT ;  /* 0x0000000c0b00720b */ /* 0x040fe40003f04000 */
[----:B------:R-:W-:Y:S01]  /*01f0*/  FSETP.NAN.AND P1, PT, R11, R11, PT ;  /* 0x0000000b0b00720b */ /* 0x000fe20003f28000 */
[----:B----4-:R-:W-:-:S10]  /*0200*/  FMUL R2, R8, R7 ;  /* 0x0000000708027220 */ /* 0x010fd40000400000 */
[----:B------:R-:W-:-:S04]  /*0210*/  @!P0 FSEL R11, R11, R12, P1 ;  /* 0x0000000c0b0b8208 */ /* 0x000fc80000800000 */
[C---:B------:R-:W-:Y:S02]  /*0220*/  FSETP.GT.AND P0, PT, R11.reuse, R2, PT ;  /* 0x000000020b00720b */ /* 0x040fe40003f04000 */
[----:B------:R-:W-:-:S11]  /*0230*/  FSETP.NAN.AND P1, PT, R11, R11, PT ;  /* 0x0000000b0b00720b */ /* 0x000fd60003f28000 */
[----:B------:R-:W-:-:S05]  /*0240*/  @!P0 FSEL R11, R11, R2, P1 ;  /* 0x000000020b0b8208 */ /* 0x000fca0000800000 */
[C-C-:B------:R-:W-:Y:S01]  /*0250*/  FFMA R0, R8.reuse, R0, -R11.reuse ;  /* 0x0000000008007223 */ /* 0x140fe2000000080b */
[----:B------:R-:W-:-:S04]  /*0260*/  FFMA R3, R8, R6, -R11 ;  /* 0x0000000608037223 */ /* 0x000fc8000000080b */
[C---:B------:R-:W-:Y:S02]  /*0270*/  FSETP.NAN.AND P1, PT, R0.reuse, R0, PT ;  /* 0x000000000000720b */ /* 0x040fe40003f28000 */
[CC--:B------:R-:W-:Y:S02]  /*0280*/  FSETP.GT.AND P0, PT, R0.reuse, R3.reuse, PT ;  /* 0x000000030000720b */ /* 0x0c0fe40003f04000 */
[----:B------:R-:W-:Y:S01]  /*0290*/  FSEL R13, R0, R3, P1 ;  /* 0x00000003000d7208 */ /* 0x000fe20000800000 */
[----:B------:R-:W-:-:S03]  /*02a0*/  FFMA R2, R8, R5, -R11 ;  /* 0x0000000508027223 */ /* 0x000fc6000000080b */
[----:B------:R-:W-:-:S04]  /*02b0*/  FSEL R13, R0, R13, P0 ;  /* 0x0000000d000d7208 */ /* 0x000fc80000000000 */
[CC--:B------:R-:W-:Y:S02]  /*02c0*/  FSETP.GT.AND P0, PT, R13.reuse, R2.reuse, PT ;  /* 0x000000020d00720b */ /* 0x0c0fe40003f04000 */
[C---:B------:R-:W-:Y:S01]  /*02d0*/  FSETP.NAN.AND P1, PT, R13.reuse, R13, PT ;  /* 0x0000000d0d00720b */ /* 0x040fe20003f28000 */
[----:B------:R-:W-:Y:S02]  /*02e0*/  FFMA R8, R8, R7, -R11 ;  /* 0x0000000708087223 */ /* 0x000fe4000000080b */
[----:B------:R-:W1:Y:S08]  /*02f0*/  LDC.64 R6, c[0x0][0x230] ;  /* 0x00008c00ff067b82 */ /* 0x000e700000000a00 */
[----:B------:R-:W-:-:S04]  /*0300*/  @!P0 FSEL R13, R13, R2, P1 ;  /* 0x000000020d0d8208 */ /* 0x000fc80000800000 */
[C---:B------:R-:W-:Y:S02]  /*0310*/  FSETP.GT.AND P0, PT, R13.reuse, R8, PT ;  /* 0x000000080d00720b */ /* 0x040fe40003f04000 */
[----:B------:R-:W-:-:S11]  /*0320*/  FSETP.NAN.AND P1, PT, R13, R13, PT ;  /* 0x0000000d0d00720b */ /* 0x000fd60003f28000 */
[----:B------:R-:W-:-:S04]  /*0330*/  @!P0 FSEL R13, R13, R8, P1 ;  /* 0x000000080d0d8208 */ /* 0x000fc80000800000 */
[----:B------:R-:W-:-:S04]  /*0340*/  FSETP.NEU.AND P0, PT, |R13|, +INF , PT ;  /* 0x7f8000000d00780b */ /* 0x000fc80003f0d200 */
[----:B------:R-:W-:-:S05]  /*0350*/  FSEL R5, R13, RZ, P0 ;  /* 0x000000ff0d057208 */ /* 0x000fca0000000000 */
[--C-:B------:R-:W-:Y:S01]  /*0360*/  FADD R0, R0, -R5.reuse ;  /* 0x8000000500007221 */ /* 0x100fe20000000000 */
[--C-:B------:R-:W-:Y:S01]  /*0370*/  FADD R3, R3, -R5.reuse ;  /* 0x8000000503037221 */ /* 0x100fe20000000000 */
[--C-:B------:R-:W-:Y:S02]  /*0380*/  FADD R2, R2, -R5.reuse ;  /* 0x8000000502027221 */ /* 0x100fe40000000000 */
[----:B------:R-:W-:Y:S01]  /*0390*/  FMUL R0, R0, 1.4426950216293334961 ;  /* 0x3fb8aa3b00007820 */ /* 0x000fe20000400000 */
[----:B------:R-:W-:Y:S01]  /*03a0*/  FMUL R10, R3, 1.4426950216293334961 ;  /* 0x3fb8aa3b030a7820 */ /* 0x000fe20000400000 */
[----:B------:R-:W-:Y:S01]  /*03b0*/  FMUL R12, R2, 1.4426950216293334961 ;  /* 0x3fb8aa3b020c7820 */ /* 0x000fe20000400000 */
[----:B------:R-:W-:Y:S01]  /*03c0*/  FADD R5, R8, -R5 ;  /* 0x8000000508057221 */ /* 0x000fe20000000000 */
[----:B------:R-:W2:Y:S01]  /*03d0*/  LDC.64 R2, c[0x0][0x220] ;  /* 0x00008800ff027b82 */ /* 0x000ea20000000a00 */
[----:B------:R-:W-:Y:S02]  /*03e0*/  FSETP.GEU.AND P1, PT, R0, -126, PT ;  /* 0xc2fc00000000780b */ /* 0x000fe40003f2e000 */
[----:B------:R-:W-:Y:S01]  /*03f0*/  FSETP.GEU.AND P4, PT, R10, -126, PT ;  /* 0xc2fc00000a00780b */ /* 0x000fe20003f8e000 */
[----:B------:R-:W-:Y:S01]  /*0400*/  FMUL R8, R5, 1.4426950216293334961 ;  /* 0x3fb8aa3b05087820 */ /* 0x000fe20000400000 */
[----:B------:R-:W-:-:S03]  /*0410*/  FSETP.GEU.AND P3, PT, R12, -126, PT ;  /* 0xc2fc00000c00780b */ /* 0x000fc60003f6e000 */
[----:B------:R-:W3:Y:S01]  /*0420*/  LDC.64 R4, c[0x0][0x228] ;  /* 0x00008a00ff047b82 */ /* 0x000ee20000000a00 */
[----:B------:R-:W-:-:S05]  /*0430*/  FSETP.GEU.AND P2, PT, R8, -126, PT ;  /* 0xc2fc00000800780b */ /* 0x000fca0003f4e000 */
[----:B------:R-:W-:Y:S02]  /*0440*/  @!P1 FMUL R0, R0, 0.5 ;  /* 0x3f00000000009820 */ /* 0x000fe40000400000 */
[----:B------:R-:W-:Y:S02]  /*0450*/  @!P4 FMUL R10, R10, 0.5 ;  /* 0x3f0000000a0ac820 */ /* 0x000fe40000400000 */
[----:B------:R-:W-:Y:S02]  /*0460*/  @!P3 FMUL R12, R12, 0.5 ;  /* 0x3f0000000c0cb820 */ /* 0x000fe40000400000 */
[----:B------:R-:W4:Y:S02]  /*0470*/  MUFU.EX2 R0, R0 ;  /* 0x0000000000007308 */ /* 0x000f240000000800 */
[----:B------:R-:W-:-:S06]  /*0480*/  @!P2 FMUL R8, R8, 0.5 ;  /* 0x3f0000000808a820 */ /* 0x000fcc0000400000 */
[----:B------:R-:W5:Y:S01]  /*0490*/  MUFU.EX2 R15, R10 ;  /* 0x0000000a000f7308 */ /* 0x000f620000000800 */
[----:B------:R-:W-:-:S07]  /*04a0*/  LOP3.LUT P0, RZ, R14, 0x1c, RZ, 0xc0, !PT ;  /* 0x0000001c0eff7812 */ /* 0x000fce000780c0ff */
[----:B------:R-:W1:Y:S01]  /*04b0*/  MUFU.EX2 R17, R12 ;  /* 0x0000000c00117308 */ /* 0x000e620000000800 */
[----:B------:R-:W-:-:S07]  /*04c0*/  ISETP.LT.AND P0, PT, R9, 0x4, !P0 ;  /* 0x000000040900780c */ /* 0x000fce0004701270 */
[----:B------:R-:W3:Y:S01]  /*04d0*/  MUFU.EX2 R19, R8 ;  /* 0x0000000800137308 */ /* 0x000ee20000000800 */
[----:B----4-:R-:W-:Y:S01]  /*04e0*/  @!P1 FMUL R0, R0, R0 ;  /* 0x0000000000009220 */ /* 0x010fe20000400000 */
[----:B-----5:R-:W-:Y:S01]  /*04f0*/  @!P4 FMUL R15, R15, R15 ;  /* 0x0000000f0f0fc220 */ /* 0x020fe20000400000 */
[----:B--2---:R-:W-:-:S04]  /*0500*/  IMAD.WIDE R2, R9, 0x4, R2 ;  /* 0x0000000409027825 */ /* 0x004fc800078e0202 */
[----:B------:R-:W-:Y:S01]  /*0510*/  FADD R0, R0, R15 ;  /* 0x0000000f00007221 */ /* 0x000fe20000000000 */
[----:B01----:R-:W-:Y:S01]  /*0520*/  @!P3 FMUL R17, R17, R17 ;  /* 0x000000111111b220 */ /* 0x003fe20000400000 */
[----:B---3--:R-:W-:Y:S01]  /*0530*/  IMAD.WIDE R4, R9, 0x4, R4 ;  /* 0x0000000409047825 */ /* 0x008fe200078e0204 */
[----:B------:R0:W-:Y:S03]  /*0540*/  @P0 STG.E desc[UR4][R2.64], R11 ;  /* 0x0000000b02000986 */ /* 0x0001e6000c101904 */
[----:B------:R-:W-:Y:S01]  /*0550*/  FADD R0, R0, R17 ;  /* 0x0000001100007221 */ /* 0x000fe20000000000 */
[----:B------:R0:W-:Y:S01]  /*0560*/  @P0 STG.E desc[UR4][R4.64], R13 ;  /* 0x0000000d04000986 */ /* 0x0001e2000c101904 */
[----:B------:R-:W-:Y:S01]  /*0570*/  @!P2 FMUL R19, R19, R19 ;  /* 0x000000131313a220 */ /* 0x000fe20000400000 */
[----:B------:R-:W-:-:S04]  /*0580*/  IMAD.WIDE R6, R9, 0x4, R6 ;  /* 0x0000000409067825 */ /* 0x000fc800078e0206 */
[----:B------:R-:W-:Y:S01]  /*0590*/  FADD R19, R0, R19 ;  /* 0x0000001300137221 */ /* 0x000fe20000000000 */
[----:B0-----:R-:W-:Y:S06]  /*05a0*/  @!P0 EXIT ;  /* 0x000000000000894d */ /* 0x001fec0003800000 */
[----:B------:R-:W-:Y:S01]  /*05b0*/  STG.E desc[UR4][R6.64], R19 ;  /* 0x0000001306007986 */ /* 0x000fe2000c101904 */
[----:B------:R-:W-:Y:S05]  /*05c0*/  EXIT ;  /* 0x000000000000794d */ /* 0x000fea0003800000 */
.L_x_0:
[----:B------:R-:W-:-:S00]  /*05d0*/  BRA `(.L_x_0) ;  /* 0xfffffffc00fc7947 */ /* 0x000fc0000383ffff */
[----:B------:R-:W-:-:S00]  /*05e0*/  NOP ;  /* 0x0000000000007918 */ /* 0x000fc00000000000 */
        /* <DEDUP_REMOVED lines=9> */
.L_x_1:


//--------------------- .nv.constant0.triton_poi_fused_clamp_exp_logsumexp_max_mul_sub_2 --------------------------
	.section	.nv.constant0.triton_poi_fused_clamp_exp_logsumexp_max_mul_sub_2,"a",@progbits
	.sectionflags	@""
	.align	4
.nv.constant0.triton_poi_fused_clamp_exp_logsumexp_max_mul_sub_2:
	.zero		572
